//
// Generated by NVIDIA NVVM Compiler
//
// Compiler Build ID: CL-36424714
// Cuda compilation tools, release 13.0, V13.0.88
// Based on NVVM 20.0.0
//

.version 9.0
.target sm_100
.address_size 64

	// .globl	_Z14sw_kernel_diagiiiPKhS0_PiS1_S1_

.visible .entry _Z14sw_kernel_diagiiiPKhS0_PiS1_S1_(
	.param .u32 _Z14sw_kernel_diagiiiPKhS0_PiS1_S1__param_0,
	.param .u32 _Z14sw_kernel_diagiiiPKhS0_PiS1_S1__param_1,
	.param .u32 _Z14sw_kernel_diagiiiPKhS0_PiS1_S1__param_2,
	.param .u64 .ptr .align 1 _Z14sw_kernel_diagiiiPKhS0_PiS1_S1__param_3,
	.param .u64 .ptr .align 1 _Z14sw_kernel_diagiiiPKhS0_PiS1_S1__param_4,
	.param .u64 .ptr .align 1 _Z14sw_kernel_diagiiiPKhS0_PiS1_S1__param_5,
	.param .u64 .ptr .align 1 _Z14sw_kernel_diagiiiPKhS0_PiS1_S1__param_6,
	.param .u64 .ptr .align 1 _Z14sw_kernel_diagiiiPKhS0_PiS1_S1__param_7
)
{
	.reg .pred 	%p<3>;
	.reg .b16 	%rs<3>;
	.reg .b32 	%r<33>;
	.reg .b64 	%rd<28>;

	ld.param.u32 	%r3, [_Z14sw_kernel_diagiiiPKhS0_PiS1_S1__param_0];
	ld.param.u32 	%r4, [_Z14sw_kernel_diagiiiPKhS0_PiS1_S1__param_1];
	ld.param.u32 	%r5, [_Z14sw_kernel_diagiiiPKhS0_PiS1_S1__param_2];
	ld.param.u64 	%rd2, [_Z14sw_kernel_diagiiiPKhS0_PiS1_S1__param_4];
	ld.param.u64 	%rd3, [_Z14sw_kernel_diagiiiPKhS0_PiS1_S1__param_5];
	ld.param.u64 	%rd4, [_Z14sw_kernel_diagiiiPKhS0_PiS1_S1__param_6];
	ld.param.u64 	%rd5, [_Z14sw_kernel_diagiiiPKhS0_PiS1_S1__param_7];
	mov.u32 	%r6, %ctaid.x;
	mov.u32 	%r7, %ntid.x;
	mov.u32 	%r8, %tid.x;
	mad.lo.s32 	%r1, %r6, %r7, %r8;
	sub.s32 	%r9, %r3, %r4;
	max.s32 	%r2, %r9, 1;
	add.s32 	%r10, %r3, -1;
	min.s32 	%r11, %r10, %r5;
	sub.s32 	%r12, %r11, %r2;
	setp.gt.s32 	%p1, %r1, %r12;
	@%p1 bra 	$L__BB0_2;
	ld.param.u64 	%rd27, [_Z14sw_kernel_diagiiiPKhS0_PiS1_S1__param_3];
	cvta.to.global.u64 	%rd6, %rd3;
	cvta.to.global.u64 	%rd7, %rd4;
	cvta.to.global.u64 	%rd8, %rd5;
	cvta.to.global.u64 	%rd9, %rd27;
	cvta.to.global.u64 	%rd10, %rd2;
	add.s32 	%r13, %r2, %r1;
	sub.s32 	%r14, %r3, %r13;
	mad.lo.s32 	%r15, %r13, %r4, %r13;
	add.s32 	%r16, %r15, %r14;
	not.b32 	%r17, %r4;
	add.s32 	%r18, %r16, %r17;
	cvt.s64.s32 	%rd11, %r15;
	cvt.s64.s32 	%rd12, %r14;
	add.s64 	%rd13, %rd12, %rd11;
	shl.b64 	%rd14, %rd13, 2;
	add.s64 	%rd15, %rd6, %rd14;
	ld.global.u32 	%r19, [%rd15+-4];
	add.s64 	%rd16, %rd7, %rd14;
	ld.global.u32 	%r20, [%rd16+-4];
	max.s32 	%r21, %r19, %r20;
	add.s32 	%r22, %r21, -1;
	mul.wide.s32 	%rd17, %r18, 4;
	add.s64 	%rd18, %rd6, %rd17;
	ld.global.u32 	%r23, [%rd18];
	add.s64 	%rd19, %rd8, %rd17;
	ld.global.u32 	%r24, [%rd19];
	max.s32 	%r25, %r23, %r24;
	add.s32 	%r26, %r25, -1;
	ld.global.u32 	%r27, [%rd18+-4];
	add.s64 	%rd20, %rd9, %rd12;
	ld.global.u8 	%rs1, [%rd20+-1];
	cvt.s64.s32 	%rd21, %r13;
	add.s64 	%rd22, %rd10, %rd21;
	ld.global.u8 	%rs2, [%rd22+-1];
	setp.eq.s16 	%p2, %rs1, %rs2;
	selp.b32 	%r28, 1, -1, %p2;
	add.s32 	%r29, %r28, %r27;
	max.s32 	%r30, %r22, %r26;
	max.s32 	%r31, %r29, %r30;
	max.s32 	%r32, %r31, 0;
	mul.wide.s32 	%rd23, %r16, 4;
	add.s64 	%rd24, %rd7, %rd23;
	st.global.u32 	[%rd24], %r22;
	add.s64 	%rd25, %rd8, %rd23;
	st.global.u32 	[%rd25], %r26;
	add.s64 	%rd26, %rd6, %rd23;
	st.global.u32 	[%rd26], %r32;
$L__BB0_2:
	ret;

}
	// .globl	_Z23kernel_compute_diagonalPiS_S_PKhS1_iii
.visible .entry _Z23kernel_compute_diagonalPiS_S_PKhS1_iii(
	.param .u64 .ptr .align 1 _Z23kernel_compute_diagonalPiS_S_PKhS1_iii_param_0,
	.param .u64 .ptr .align 1 _Z23kernel_compute_diagonalPiS_S_PKhS1_iii_param_1,
	.param .u64 .ptr .align 1 _Z23kernel_compute_diagonalPiS_S_PKhS1_iii_param_2,
	.param .u64 .ptr .align 1 _Z23kernel_compute_diagonalPiS_S_PKhS1_iii_param_3,
	.param .u64 .ptr .align 1 _Z23kernel_compute_diagonalPiS_S_PKhS1_iii_param_4,
	.param .u32 _Z23kernel_compute_diagonalPiS_S_PKhS1_iii_param_5,
	.param .u32 _Z23kernel_compute_diagonalPiS_S_PKhS1_iii_param_6,
	.param .u32 _Z23kernel_compute_diagonalPiS_S_PKhS1_iii_param_7
)
{
	.reg .pred 	%p<3>;
	.reg .b16 	%rs<5>;
	.reg .b32 	%r<33>;
	.reg .b64 	%rd<28>;

	ld.param.u64 	%rd2, [_Z23kernel_compute_diagonalPiS_S_PKhS1_iii_param_1];
	ld.param.u64 	%rd3, [_Z23kernel_compute_diagonalPiS_S_PKhS1_iii_param_2];
	ld.param.u64 	%rd4, [_Z23kernel_compute_diagonalPiS_S_PKhS1_iii_param_3];
	ld.param.u64 	%rd5, [_Z23kernel_compute_diagonalPiS_S_PKhS1_iii_param_4];
	ld.param.u32 	%r3, [_Z23kernel_compute_diagonalPiS_S_PKhS1_iii_param_5];
	ld.param.u32 	%r5, [_Z23kernel_compute_diagonalPiS_S_PKhS1_iii_param_6];
	ld.param.u32 	%r4, [_Z23kernel_compute_diagonalPiS_S_PKhS1_iii_param_7];
	sub.s32 	%r6, %r4, %r3;
	max.s32 	%r1, %r6, 1;
	add.s32 	%r7, %r4, -1;
	min.s32 	%r8, %r5, %r7;
	sub.s32 	%r9, %r8, %r1;
	mov.u32 	%r10, %ctaid.x;
	mov.u32 	%r11, %ntid.x;
	mov.u32 	%r12, %tid.x;
	mad.lo.s32 	%r2, %r10, %r11, %r12;
	setp.gt.s32 	%p1, %r2, %r9;
	@%p1 bra 	$L__BB1_2;
	ld.param.u64 	%rd27, [_Z23kernel_compute_diagonalPiS_S_PKhS1_iii_param_0];
	cvta.to.global.u64 	%rd6, %rd27;
	cvta.to.global.u64 	%rd7, %rd3;
	cvta.to.global.u64 	%rd8, %rd2;
	cvta.to.global.u64 	%rd9, %rd4;
	cvta.to.global.u64 	%rd10, %rd5;
	add.s32 	%r13, %r1, %r2;
	sub.s32 	%r14, %r4, %r13;
	mad.lo.s32 	%r15, %r13, %r3, %r13;
	add.s32 	%r16, %r15, %r14;
	not.b32 	%r17, %r3;
	add.s32 	%r18, %r16, %r17;
	cvt.s64.s32 	%rd11, %r15;
	cvt.s64.s32 	%rd12, %r14;
	add.s64 	%rd13, %rd12, %rd11;
	shl.b64 	%rd14, %rd13, 2;
	add.s64 	%rd15, %rd6, %rd14;
	ld.global.u32 	%r19, [%rd15+-4];
	add.s64 	%rd16, %rd7, %rd14;
	ld.global.u32 	%r20, [%rd16+-4];
	max.s32 	%r21, %r19, %r20;
	add.s32 	%r22, %r21, -1;
	mul.wide.s32 	%rd17, %r18, 4;
	add.s64 	%rd18, %rd8, %rd17;
	ld.global.u32 	%r23, [%rd18];
	add.s64 	%rd19, %rd7, %rd17;
	ld.global.u32 	%r24, [%rd19];
	max.s32 	%r25, %r23, %r24;
	add.s32 	%r26, %r25, -1;
	ld.global.u32 	%r27, [%rd19+-4];
	add.s64 	%rd20, %rd9, %rd12;
	ld.global.nc.u8 	%rs1, [%rd20+-1];
	cvt.u16.u8 	%rs2, %rs1;
	cvt.s64.s32 	%rd21, %r13;
	add.s64 	%rd22, %rd10, %rd21;
	ld.global.nc.u8 	%rs3, [%rd22+-1];
	cvt.u16.u8 	%rs4, %rs3;
	setp.eq.s16 	%p2, %rs2, %rs4;
	selp.b32 	%r28, 1, -1, %p2;
	add.s32 	%r29, %r28, %r27;
	max.s32 	%r30, %r22, %r26;
	max.s32 	%r31, %r29, %r30;
	max.s32 	%r32, %r31, 0;
	mul.wide.s32 	%rd23, %r16, 4;
	add.s64 	%rd24, %rd7, %rd23;
	st.global.u32 	[%rd24], %r32;
	add.s64 	%rd25, %rd6, %rd23;
	st.global.u32 	[%rd25], %r22;
	add.s64 	%rd26, %rd8, %rd23;
	st.global.u32 	[%rd26], %r26;
$L__BB1_2:
	ret;

}


// ===== COMPILED SASS (sm_100) =====

	.target	sm_100

	.elftype	@"ET_EXEC"


//--------------------- .note.nv.tkinfo           --------------------------
	.section	.note.nv.tkinfo,"",@"SHT_NOTE"
	.sectionflags	@"SHF_NOTE_NV_TKINFO"
	.tkinfo
        /*0018*/ 	.word	0x00000002
        /*0030*/ 	.string	""
        /*0030*/ 	.string	"ptxas"
        /*0030*/ 	.string	"Cuda compilation tools, release 13.0, V13.0.88"
        /*0030*/ 	.string	"Build cuda_13.0.r13.0/compiler.36424714_0"
        /*0030*/ 	.string	"-arch sm_100 -m 64 "



//--------------------- .note.nv.cuinfo           --------------------------
	.section	.note.nv.cuinfo,"",@"SHT_NOTE"
	.sectionflags	@"SHF_NOTE_NV_CUINFO"
        /*0018*/ 	.short	0x0002
        /*001a*/ 	.short	0x0064
        /*001c*/ 	.short	0x0082
	.zero		2


//--------------------- .nv.info                  --------------------------
	.section	.nv.info,"",@"SHT_CUDA_INFO"
	.align	4


	//----- nvinfo : EIATTR_REGCOUNT
	.align		4
        /*0000*/ 	.byte	0x04, 0x2f
        /*0002*/ 	.short	(.L_1 - .L_0)
	.align		4
.L_0:
        /*0004*/ 	.word	index@(_Z14sw_kernel_diagiiiPKhS0_PiS1_S1_)
        /*0008*/ 	.word	0x00000018


	//----- nvinfo : EIATTR_FRAME_SIZE
	.align		4
.L_1:
        /*000c*/ 	.byte	0x04, 0x11
        /*000e*/ 	.short	(.L_3 - .L_2)
	.align		4
.L_2:
        /*0010*/ 	.word	index@(_Z14sw_kernel_diagiiiPKhS0_PiS1_S1_)
        /*0014*/ 	.word	0x00000000


	//----- nvinfo : EIATTR_REGCOUNT
	.align		4
.L_3:
        /*0018*/ 	.byte	0x04, 0x2f
        /*001a*/ 	.short	(.L_5 - .L_4)
	.align		4
.L_4:
        /*001c*/ 	.word	index@(_Z23kernel_compute_diagonalPiS_S_PKhS1_iii)
        /*0020*/ 	.word	0x0000001a


	//----- nvinfo : EIATTR_FRAME_SIZE
	.align		4
.L_5:
        /*0024*/ 	.byte	0x04, 0x11
        /*0026*/ 	.short	(.L_7 - .L_6)
	.align		4
.L_6:
        /*0028*/ 	.word	index@(_Z23kernel_compute_diagonalPiS_S_PKhS1_iii)
        /*002c*/ 	.word	0x00000000


	//----- nvinfo : EIATTR_MIN_STACK_SIZE
	.align		4
.L_7:
        /*0030*/ 	.byte	0x04, 0x12
        /*0032*/ 	.short	(.L_9 - .L_8)
	.align		4
.L_8:
        /*0034*/ 	.word	index@(_Z23kernel_compute_diagonalPiS_S_PKhS1_iii)
        /*0038*/ 	.word	0x00000000


	//----- nvinfo : EIATTR_MIN_STACK_SIZE
	.align		4
.L_9:
        /*003c*/ 	.byte	0x04, 0x12
        /*003e*/ 	.short	(.L_11 - .L_10)
	.align		4
.L_10:
        /*0040*/ 	.word	index@(_Z14sw_kernel_diagiiiPKhS0_PiS1_S1_)
        /*0044*/ 	.word	0x00000000
.L_11:


//--------------------- .nv.compat                --------------------------
	.section	.nv.compat,"",@"SHT_CUDA_COMPAT_INFO"
	.align	4
        /*0000*/ 	.byte	0x02, 0x09, 0x00, 0x00, 0x02, 0x02, 0x01, 0x00, 0x02, 0x05, 0x05, 0x00, 0x03, 0x07, 0x01, 0x01
        /*0010*/ 	.byte	0x02, 0x03, 0x00, 0x00, 0x02, 0x06, 0x01, 0x00, 0x04, 0x0b, 0x08, 0x00, 0x09, 0x00, 0x00, 0x00
        /*0020*/ 	.byte	0x00, 0x00, 0x00, 0x00


//--------------------- .nv.info._Z23kernel_compute_diagonalPiS_S_PKhS1_iii --------------------------
	.section	.nv.info._Z23kernel_compute_diagonalPiS_S_PKhS1_iii,"",@"SHT_CUDA_INFO"
	.sectionflags	@""
	.align	4


	//----- nvinfo : EIATTR_CUDA_API_VERSION
	.align		4
        /*0000*/ 	.byte	0x04, 0x37
        /*0002*/ 	.short	(.L_13 - .L_12)
.L_12:
        /*0004*/ 	.word	0x00000082


	//----- nvinfo : EIATTR_KPARAM_INFO
	.align		4
.L_13:
        /*0008*/ 	.byte	0x04, 0x17
        /*000a*/ 	.short	(.L_15 - .L_14)
.L_14:
        /*000c*/ 	.word	0x00000000
        /*0010*/ 	.short	0x0007
        /*0012*/ 	.short	0x0030
        /*0014*/ 	.byte	0x00, 0xf0, 0x11, 0x00


	//----- nvinfo : EIATTR_KPARAM_INFO
	.align		4
.L_15:
        /*0018*/ 	.byte	0x04, 0x17
        /*001a*/ 	.short	(.L_17 - .L_16)
.L_16:
        /*001c*/ 	.word	0x00000000
        /*0020*/ 	.short	0x0006
        /*0022*/ 	.short	0x002c
        /*0024*/ 	.byte	0x00, 0xf0, 0x11, 0x00


	//----- nvinfo : EIATTR_KPARAM_INFO
	.align		4
.L_17:
        /*0028*/ 	.byte	0x04, 0x17
        /*002a*/ 	.short	(.L_19 - .L_18)
.L_18:
        /*002c*/ 	.word	0x00000000
        /*0030*/ 	.short	0x0005
        /*0032*/ 	.short	0x0028
        /*0034*/ 	.byte	0x00, 0xf0, 0x11, 0x00


	//----- nvinfo : EIATTR_KPARAM_INFO
	.align		4
.L_19:
        /*0038*/ 	.byte	0x04, 0x17
        /*003a*/ 	.short	(.L_21 - .L_20)
.L_20:
        /*003c*/ 	.word	0x00000000
        /*0040*/ 	.short	0x0004
        /*0042*/ 	.short	0x0020
        /*0044*/ 	.byte	0x00, 0xf5, 0x21, 0x00


	//----- nvinfo : EIATTR_KPARAM_INFO
	.align		4
.L_21:
        /*0048*/ 	.byte	0x04, 0x17
        /*004a*/ 	.short	(.L_23 - .L_22)
.L_22:
        /*004c*/ 	.word	0x00000000
        /*0050*/ 	.short	0x0003
        /*0052*/ 	.short	0x0018
        /*0054*/ 	.byte	0x00, 0xf5, 0x21, 0x00


	//----- nvinfo : EIATTR_KPARAM_INFO
	.align		4
.L_23:
        /*0058*/ 	.byte	0x04, 0x17
        /*005a*/ 	.short	(.L_25 - .L_24)
.L_24:
        /*005c*/ 	.word	0x00000000
        /*0060*/ 	.short	0x0002
        /*0062*/ 	.short	0x0010
        /*0064*/ 	.byte	0x00, 0xf5, 0x21, 0x00


	//----- nvinfo : EIATTR_KPARAM_INFO
	.align		4
.L_25:
        /*0068*/ 	.byte	0x04, 0x17
        /*006a*/ 	.short	(.L_27 - .L_26)
.L_26:
        /*006c*/ 	.word	0x00000000
        /*0070*/ 	.short	0x0001
        /*0072*/ 	.short	0x0008
        /*0074*/ 	.byte	0x00, 0xf5, 0x21, 0x00


	//----- nvinfo : EIATTR_KPARAM_INFO
	.align		4
.L_27:
        /*0078*/ 	.byte	0x04, 0x17
        /*007a*/ 	.short	(.L_29 - .L_28)
.L_28:
        /*007c*/ 	.word	0x00000000
        /*0080*/ 	.short	0x0000
        /*0082*/ 	.short	0x0000
        /*0084*/ 	.byte	0x00, 0xf5, 0x21, 0x00


	//----- nvinfo : EIATTR_SPARSE_MMA_MASK
	.align		4
.L_29:
        /*0088*/ 	.byte	0x03, 0x50
        /*008a*/ 	.short	0x0000


	//----- nvinfo : EIATTR_MAXREG_COUNT
	.align		4
        /*008c*/ 	.byte	0x03, 0x1b
        /*008e*/ 	.short	0x00ff


	//----- nvinfo : EIATTR_MERCURY_ISA_VERSION
	.align		4
        /*0090*/ 	.byte	0x03, 0x5f
        /*0092*/ 	.short	0x0101


	//----- nvinfo : EIATTR_VRC_CTA_INIT_COUNT
	.align		4
        /*0094*/ 	.byte	0x02, 0x4a
	.zero		1
	.zero		1


	//----- nvinfo : EIATTR_EXIT_INSTR_OFFSETS
	.align		4
        /*0098*/ 	.byte	0x04, 0x1c
        /*009a*/ 	.short	(.L_31 - .L_30)


	//   ....[0]....
.L_30:
        /*009c*/ 	.word	0x000000b0


	//   ....[1]....
        /*00a0*/ 	.word	0x000003d0


	//----- nvinfo : EIATTR_CBANK_PARAM_SIZE
	.align		4
.L_31:
        /*00a4*/ 	.byte	0x03, 0x19
        /*00a6*/ 	.short	0x0034


	//----- nvinfo : EIATTR_PARAM_CBANK
	.align		4
        /*00a8*/ 	.byte	0x04, 0x0a
        /*00aa*/ 	.short	(.L_33 - .L_32)
	.align		4
.L_32:
        /*00ac*/ 	.word	index@(.nv.constant0._Z23kernel_compute_diagonalPiS_S_PKhS1_iii)
        /*00b0*/ 	.short	0x0380
        /*00b2*/ 	.short	0x0034


	//----- nvinfo : EIATTR_SW_WAR
	.align		4
.L_33:
        /*00b4*/ 	.byte	0x04, 0x36
        /*00b6*/ 	.short	(.L_35 - .L_34)
.L_34:
        /*00b8*/ 	.word	0x00000008
.L_35:


//--------------------- .nv.info._Z14sw_kernel_diagiiiPKhS0_PiS1_S1_ --------------------------
	.section	.nv.info._Z14sw_kernel_diagiiiPKhS0_PiS1_S1_,"",@"SHT_CUDA_INFO"
	.sectionflags	@""
	.align	4


	//----- nvinfo : EIATTR_CUDA_API_VERSION
	.align		4
        /*0000*/ 	.byte	0x04, 0x37
        /*0002*/ 	.short	(.L_37 - .L_36)
.L_36:
        /*0004*/ 	.word	0x00000082


	//----- nvinfo : EIATTR_KPARAM_INFO
	.align		4
.L_37:
        /*0008*/ 	.byte	0x04, 0x17
        /*000a*/ 	.short	(.L_39 - .L_38)
.L_38:
        /*000c*/ 	.word	0x00000000
        /*0010*/ 	.short	0x0007
        /*0012*/ 	.short	0x0030
        /*0014*/ 	.byte	0x00, 0xf5, 0x21, 0x00


	//----- nvinfo : EIATTR_KPARAM_INFO
	.align		4
.L_39:
        /*0018*/ 	.byte	0x04, 0x17
        /*001a*/ 	.short	(.L_41 - .L_40)
.L_40:
        /*001c*/ 	.word	0x00000000
        /*0020*/ 	.short	0x0006
        /*0022*/ 	.short	0x0028
        /*0024*/ 	.byte	0x00, 0xf5, 0x21, 0x00


	//----- nvinfo : EIATTR_KPARAM_INFO
	.align		4
.L_41:
        /*0028*/ 	.byte	0x04, 0x17
        /*002a*/ 	.short	(.L_43 - .L_42)
.L_42:
        /*002c*/ 	.word	0x00000000
        /*0030*/ 	.short	0x0005
        /*0032*/ 	.short	0x0020
        /*0034*/ 	.byte	0x00, 0xf5, 0x21, 0x00


	//----- nvinfo : EIATTR_KPARAM_INFO
	.align		4
.L_43:
        /*0038*/ 	.byte	0x04, 0x17
        /*003a*/ 	.short	(.L_45 - .L_44)
.L_44:
        /*003c*/ 	.word	0x00000000
        /*0040*/ 	.short	0x0004
        /*0042*/ 	.short	0x0018
        /*0044*/ 	.byte	0x00, 0xf5, 0x21, 0x00


	//----- nvinfo : EIATTR_KPARAM_INFO
	.align		4
.L_45:
        /*0048*/ 	.byte	0x04, 0x17
        /*004a*/ 	.short	(.L_47 - .L_46)
.L_46:
        /*004c*/ 	.word	0x00000000
        /*0050*/ 	.short	0x0003
        /*0052*/ 	.short	0x0010
        /*0054*/ 	.byte	0x00, 0xf5, 0x21, 0x00


	//----- nvinfo : EIATTR_KPARAM_INFO
	.align		4
.L_47:
        /*0058*/ 	.byte	0x04, 0x17
        /*005a*/ 	.short	(.L_49 - .L_48)
.L_48:
        /*005c*/ 	.word	0x00000000
        /*0060*/ 	.short	0x0002
        /*0062*/ 	.short	0x0008
        /*0064*/ 	.byte	0x00, 0xf0, 0x11, 0x00


	//----- nvinfo : EIATTR_KPARAM_INFO
	.align		4
.L_49:
        /*0068*/ 	.byte	0x04, 0x17
        /*006a*/ 	.short	(.L_51 - .L_50)
.L_50:
        /*006c*/ 	.word	0x00000000
        /*0070*/ 	.short	0x0001
        /*0072*/ 	.short	0x0004
        /*0074*/ 	.byte	0x00, 0xf0, 0x11, 0x00


	//----- nvinfo : EIATTR_KPARAM_INFO
	.align		4
.L_51:
        /*0078*/ 	.byte	0x04, 0x17
        /*007a*/ 	.short	(.L_53 - .L_52)
.L_52:
        /*007c*/ 	.word	0x00000000
        /*0080*/ 	.short	0x0000
        /*0082*/ 	.short	0x0000
        /*0084*/ 	.byte	0x00, 0xf0, 0x11, 0x00


	//----- nvinfo : EIATTR_SPARSE_MMA_MASK
	.align		4
.L_53:
        /*0088*/ 	.byte	0x03, 0x50
        /*008a*/ 	.short	0x0000


	//----- nvinfo : EIATTR_MAXREG_COUNT
	.align		4
        /*008c*/ 	.byte	0x03, 0x1b
        /*008e*/ 	.short	0x00ff


	//----- nvinfo : EIATTR_MERCURY_ISA_VERSION
	.align		4
        /*0090*/ 	.byte	0x03, 0x5f
        /*0092*/ 	.short	0x0101


	//----- nvinfo : EIATTR_VRC_CTA_INIT_COUNT
	.align		4
        /*0094*/ 	.byte	0x02, 0x4a
	.zero		1
	.zero		1


	//----- nvinfo : EIATTR_EXIT_INSTR_OFFSETS
	.align		4
        /*0098*/ 	.byte	0x04, 0x1c
        /*009a*/ 	.short	(.L_55 - .L_54)


	//   ....[0]....
.L_54:
        /*009c*/ 	.word	0x000000b0


	//   ....[1]....
        /*00a0*/ 	.word	0x000003c0


	//----- nvinfo : EIATTR_CBANK_PARAM_SIZE
	.align		4
.L_55:
        /*00a4*/ 	.byte	0x03, 0x19
        /*00a6*/ 	.short	0x0038


	//----- nvinfo : EIATTR_PARAM_CBANK
	.align		4
        /*00a8*/ 	.byte	0x04, 0x0a
        /*00aa*/ 	.short	(.L_57 - .L_56)
	.align		4
.L_56:
        /*00ac*/ 	.word	index@(.nv.constant0._Z14sw_kernel_diagiiiPKhS0_PiS1_S1_)
        /*00b0*/ 	.short	0x0380
        /*00b2*/ 	.short	0x0038


	//----- nvinfo : EIATTR_SW_WAR
	.align		4
.L_57:
        /*00b4*/ 	.byte	0x04, 0x36
        /*00b6*/ 	.short	(.L_59 - .L_58)
.L_58:
        /*00b8*/ 	.word	0x00000008
.L_59:


//--------------------- .nv.callgraph             --------------------------
	.section	.nv.callgraph,"",@"SHT_CUDA_CALLGRAPH"
	.align	4
	.sectionentsize	8
	.align		4
        /*0000*/ 	.word	0x00000000
	.align		4
        /*0004*/ 	.word	0xffffffff
	.align		4
        /*0008*/ 	.word	0x00000000
	.align		4
        /*000c*/ 	.word	0xfffffffe
	.align		4
        /*0010*/ 	.word	0x00000000
	.align		4
        /*0014*/ 	.word	0xfffffffd
	.align		4
        /*0018*/ 	.word	0x00000000
	.align		4
        /*001c*/ 	.word	0xfffffffc


//--------------------- .text._Z23kernel_compute_diagonalPiS_S_PKhS1_iii --------------------------
	.section	.text._Z23kernel_compute_diagonalPiS_S_PKhS1_iii,"ax",@progbits
	.align	128
        .global         _Z23kernel_compute_diagonalPiS_S_PKhS1_iii
        .type           _Z23kernel_compute_diagonalPiS_S_PKhS1_iii,@function
        .size           _Z23kernel_compute_diagonalPiS_S_PKhS1_iii,(.L_x_2 - _Z23kernel_compute_diagonalPiS_S_PKhS1_iii)
        .other          _Z23kernel_compute_diagonalPiS_S_PKhS1_iii,@"STO_CUDA_ENTRY STV_DEFAULT"
_Z23kernel_compute_diagonalPiS_S_PKhS1_iii:
.text._Z23kernel_compute_diagonalPiS_S_PKhS1_iii:
[----:B------:R-:W-:Y:S01]  /*0000*/  LDC R1, c[0x0][0x37c] ;  /* 0x0000df00ff017b82 */ /* 0x000fe20000000800 */
[----:B------:R-:W0:Y:S07]  /*0010*/  S2R R3, SR_TID.X ;  /* 0x0000000000037919 */ /* 0x000e2e0000002100 */
[----:B------:R-:W1:Y:S08]  /*0020*/  LDC R12, c[0x0][0x3b0] ;  /* 0x0000ec00ff0c7b82 */ /* 0x000e700000000800 */
[----:B------:R-:W1:Y:S08]  /*0030*/  LDC.64 R6, c[0x0][0x3a8] ;  /* 0x0000ea00ff067b82 */ /* 0x000e700000000a00 */
[----:B------:R-:W0:Y:S08]  /*0040*/  S2UR UR4, SR_CTAID.X ;  /* 0x00000000000479c3 */ /* 0x000e300000002500 */
[----:B------:R-:W0:Y:S01]  /*0050*/  LDC R2, c[0x0][0x360] ;  /* 0x0000d800ff027b82 */ /* 0x000e220000000800 */
[----:B-1----:R-:W-:-:S02]  /*0060*/  VIADDMNMX R7, R12, 0xffffffff, R7, PT ;  /* 0xffffffff0c077846 */ /* 0x002fc40003800107 */
[----:B------:R-:W-:-:S05]  /*0070*/  VIADDMNMX R0, R12, -R6, 0x1, !PT ;  /* 0x000000010c007446 */ /* 0x000fca0007800906 */
[----:B------:R-:W-:Y:S02]  /*0080*/  IMAD.IADD R7, R7, 0x1, -R0 ;  /* 0x0000000107077824 */ /* 0x000fe400078e0a00 */
[----:B0-----:R-:W-:-:S05]  /*0090*/  IMAD R2, R2, UR4, R3 ;  /* 0x0000000402027c24 */ /* 0x001fca000f8e0203 */
[----:B------:R-:W-:-:S13]  /*00a0*/  ISETP.GT.AND P0, PT, R2, R7, PT ;  /* 0x000000070200720c */ /* 0x000fda0003f04270 */
[----:B------:R-:W-:Y:S05]  /*00b0*/  @P0 EXIT ;  /* 0x000000000000094d */ /* 0x000fea0003800000 */
[----:B------:R-:W0:Y:S01]  /*00c0*/  LDCU.64 UR12, c[0x0][0x3a0] ;  /* 0x00007400ff0c77ac */ /* 0x000e220008000a00 */
[----:B------:R-:W-:Y:S01]  /*00d0*/  IMAD.IADD R7, R0, 0x1, R2 ;  /* 0x0000000100077824 */ /* 0x000fe200078e0202 */
[----:B------:R-:W1:Y:S01]  /*00e0*/  LDC.64 R4, c[0x0][0x390] ;  /* 0x0000e400ff047b82 */ /* 0x000e620000000a00 */
[----:B------:R-:W2:Y:S02]  /*00f0*/  LDCU.128 UR8, c[0x0][0x390] ;  /* 0x00007200ff0877ac */ /* 0x000ea40008000c00 */
[--C-:B------:R-:W-:Y:S02]  /*0100*/  IMAD.IADD R12, R12, 0x1, -R7.reuse ;  /* 0x000000010c0c7824 */ /* 0x100fe400078e0a07 */
[-C--:B------:R-:W-:Y:S01]  /*0110*/  IMAD R11, R7, R6.reuse, R7 ;  /* 0x00000006070b7224 */ /* 0x080fe200078e0207 */
[----:B------:R-:W3:Y:S01]  /*0120*/  LDCU.64 UR6, c[0x0][0x380] ;  /* 0x00007000ff0677ac */ /* 0x000ee20008000a00 */
[----:B------:R-:W-:Y:S01]  /*0130*/  LOP3.LUT R6, RZ, R6, RZ, 0x33, !PT ;  /* 0x00000006ff067212 */ /* 0x000fe200078e33ff */
[----:B------:R-:W4:Y:S01]  /*0140*/  LDC.64 R2, c[0x0][0x388] ;  /* 0x0000e200ff027b82 */ /* 0x000f220000000a00 */
[----:B------:R-:W-:Y:S01]  /*0150*/  SHF.R.S32.HI R0, RZ, 0x1f, R12 ;  /* 0x0000001fff007819 */ /* 0x000fe2000001140c */
[----:B------:R-:W5:Y:S01]  /*0160*/  LDCU.64 UR4, c[0x0][0x358] ;  /* 0x00006b00ff0477ac */ /* 0x000f620008000a00 */
[----:B------:R-:W-:-:S04]  /*0170*/  IADD3 R10, P0, PT, R12, R11, RZ ;  /* 0x0000000b0c0a7210 */ /* 0x000fc80007f1e0ff */
[----:B------:R-:W-:Y:S02]  /*0180*/  LEA.HI.X.SX32 R13, R11, R0, 0x1, P0 ;  /* 0x000000000b0d7211 */ /* 0x000fe400000f0eff */
[----:B0-----:R-:W-:-:S04]  /*0190*/  IADD3 R8, P1, PT, R7, UR12, RZ ;  /* 0x0000000c07087c10 */ /* 0x001fc8000ff3e0ff */
[----:B------:R-:W-:Y:S01]  /*01a0*/  LEA.HI.X.SX32 R9, R7, UR13, 0x1, P1 ;  /* 0x0000000d07097c11 */ /* 0x000fe200088f0eff */
[----:B------:R-:W-:Y:S01]  /*01b0*/  IMAD.IADD R7, R12, 0x1, R11 ;  /* 0x000000010c077824 */ /* 0x000fe200078e020b */
[C---:B------:R-:W-:Y:S01]  /*01c0*/  SHF.L.U64.HI R11, R10.reuse, 0x2, R13 ;  /* 0x000000020a0b7819 */ /* 0x040fe2000001020d */
[----:B------:R-:W-:Y:S01]  /*01d0*/  IMAD.SHL.U32 R10, R10, 0x4, RZ ;  /* 0x000000040a0a7824 */ /* 0x000fe200078e00ff */
[----:B--2---:R-:W-:Y:S01]  /*01e0*/  IADD3 R12, P0, PT, R12, UR10, RZ ;  /* 0x0000000a0c0c7c10 */ /* 0x004fe2000ff1e0ff */
[----:B-----5:R0:W2:Y:S03]  /*01f0*/  LDG.E.U8.CONSTANT R23, desc[UR4][R8.64+-0x1] ;  /* 0xffffff0408177981 */ /* 0x0200a6000c1e9100 */
[----:B------:R-:W-:Y:S02]  /*0200*/  IADD3.X R13, PT, PT, R0, UR11, RZ, P0, !PT ;  /* 0x0000000b000d7c10 */ /* 0x000fe400087fe4ff */
[----:B---3--:R-:W-:Y:S01]  /*0210*/  IADD3 R18, P0, PT, R10, UR6, RZ ;  /* 0x000000060a127c10 */ /* 0x008fe2000ff1e0ff */
[----:B------:R-:W-:-:S02]  /*0220*/  IMAD.IADD R17, R7, 0x1, R6 ;  /* 0x0000000107117824 */ /* 0x000fc400078e0206 */
[----:B------:R-:W2:Y:S01]  /*0230*/  LDG.E.U8.CONSTANT R12, desc[UR4][R12.64+-0x1] ;  /* 0xffffff040c0c7981 */ /* 0x000ea2000c1e9100 */
[----:B------:R-:W-:Y:S02]  /*0240*/  IADD3.X R19, PT, PT, R11, UR7, RZ, P0, !PT ;  /* 0x000000070b137c10 */ /* 0x000fe400087fe4ff */
[----:B------:R-:W-:Y:S01]  /*0250*/  IADD3 R10, P0, PT, R10, UR8, RZ ;  /* 0x000000080a0a7c10 */ /* 0x000fe2000ff1e0ff */
[----:B----4-:R-:W-:Y:S01]  /*0260*/  IMAD.WIDE R14, R17, 0x4, R2 ;  /* 0x00000004110e7825 */ /* 0x010fe200078e0202 */
[----:B0-----:R-:W0:Y:S01]  /*0270*/  LDC.64 R8, c[0x0][0x380] ;  /* 0x0000e000ff087b82 */ /* 0x001e220000000a00 */
[----:B------:R-:W3:Y:S01]  /*0280*/  LDG.E R18, desc[UR4][R18.64+-0x4] ;  /* 0xfffffc0412127981 */ /* 0x000ee2000c1e1900 */
[----:B------:R-:W-:Y:S01]  /*0290*/  IADD3.X R11, PT, PT, R11, UR9, RZ, P0, !PT ;  /* 0x000000090b0b7c10 */ /* 0x000fe200087fe4ff */
[--C-:B-1----:R-:W-:Y:S02]  /*02a0*/  IMAD.WIDE R16, R17, 0x4, R4.reuse ;  /* 0x0000000411107825 */ /* 0x102fe400078e0204 */
[----:B------:R-:W4:Y:S04]  /*02b0*/  LDG.E R14, desc[UR4][R14.64] ;  /* 0x000000040e0e7981 */ /* 0x000f28000c1e1900 */
[----:B------:R-:W4:Y:S04]  /*02c0*/  LDG.E R21, desc[UR4][R16.64] ;  /* 0x0000000410157981 */ /* 0x000f28000c1e1900 */
[----:B------:R-:W3:Y:S04]  /*02d0*/  LDG.E R11, desc[UR4][R10.64+-0x4] ;  /* 0xfffffc040a0b7981 */ /* 0x000ee8000c1e1900 */
[----:B------:R-:W5:Y:S01]  /*02e0*/  LDG.E R6, desc[UR4][R16.64+-0x4] ;  /* 0xfffffc0410067981 */ /* 0x000f62000c1e1900 */
[----:B------:R-:W-:-:S04]  /*02f0*/  IMAD.WIDE R4, R7, 0x4, R4 ;  /* 0x0000000407047825 */ /* 0x000fc800078e0204 */
[----:B------:R-:W-:-:S04]  /*0300*/  IMAD.WIDE R2, R7, 0x4, R2 ;  /* 0x0000000407027825 */ /* 0x000fc800078e0202 */
[----:B0-----:R-:W-:Y:S01]  /*0310*/  IMAD.WIDE R8, R7, 0x4, R8 ;  /* 0x0000000407087825 */ /* 0x001fe200078e0208 */
[----:B--2---:R-:W-:Y:S02]  /*0320*/  ISETP.NE.AND P0, PT, R12, R23, PT ;  /* 0x000000170c00720c */ /* 0x004fe40003f05270 */
[----:B----4-:R-:W-:Y:S02]  /*0330*/  VIMNMX R21, PT, PT, R14, R21, !PT ;  /* 0x000000150e157248 */ /* 0x010fe40007fe0100 */
[----:B---3--:R-:W-:-:S03]  /*0340*/  VIMNMX R0, PT, PT, R18, R11, !PT ;  /* 0x0000000b12007248 */ /* 0x008fc60007fe0100 */
[----:B------:R-:W-:Y:S02]  /*0350*/  VIADD R21, R21, 0xffffffff ;  /* 0xffffffff15157836 */ /* 0x000fe40000000000 */
[----:B-----5:R-:W-:-:S04]  /*0360*/  VIADD R12, R6, 0x1 ;  /* 0x00000001060c7836 */ /* 0x020fc80000000000 */
[----:B------:R-:W-:Y:S02]  /*0370*/  @P0 VIADD R12, R6, 0xffffffff ;  /* 0xffffffff060c0836 */ /* 0x000fe40000000000 */
[----:B------:R-:W-:-:S05]  /*0380*/  VIADD R13, R0, 0xffffffff ;  /* 0xffffffff000d7836 */ /* 0x000fca0000000000 */
[----:B------:R-:W-:-:S05]  /*0390*/  VIMNMX3.RELU R15, R13, R21, R12, !PT ;  /* 0x000000150d0f720f */ /* 0x000fca000780110c */
[----:B------:R-:W-:Y:S04]  /*03a0*/  STG.E desc[UR4][R4.64], R15 ;  /* 0x0000000f04007986 */ /* 0x000fe8000c101904 */
[----:B------:R-:W-:Y:S04]  /*03b0*/  STG.E desc[UR4][R8.64], R13 ;  /* 0x0000000d08007986 */ /* 0x000fe8000c101904 */
[----:B------:R-:W-:Y:S01]  /*03c0*/  STG.E desc[UR4][R2.64], R21 ;  /* 0x0000001502007986 */ /* 0x000fe2000c101904 */
[----:B------:R-:W-:Y:S05]  /*03d0*/  EXIT ;  /* 0x000000000000794d */ /* 0x000fea0003800000 */
.L_x_0:
[----:B------:R-:W-:-:S00]  /*03e0*/  BRA `(.L_x_0) ;  /* 0xfffffffc00fc7947 */ /* 0x000fc0000383ffff */
[----:B------:R-:W-:-:S00]  /*03f0*/  NOP ;  /* 0x0000000000007918 */ /* 0x000fc00000000000 */
        /* <DEDUP_REMOVED lines=8> */
.L_x_2:


//--------------------- .text._Z14sw_kernel_diagiiiPKhS0_PiS1_S1_ --------------------------
	.section	.text._Z14sw_kernel_diagiiiPKhS0_PiS1_S1_,"ax",@progbits
	.align	128
        .global         _Z14sw_kernel_diagiiiPKhS0_PiS1_S1_
        .type           _Z14sw_kernel_diagiiiPKhS0_PiS1_S1_,@function
        .size           _Z14sw_kernel_diagiiiPKhS0_PiS1_S1_,(.L_x_3 - _Z14sw_kernel_diagiiiPKhS0_PiS1_S1_)
        .other          _Z14sw_kernel_diagiiiPKhS0_PiS1_S1_,@"STO_CUDA_ENTRY STV_DEFAULT"
_Z14sw_kernel_diagiiiPKhS0_PiS1_S1_:
.text._Z14sw_kernel_diagiiiPKhS0_PiS1_S1_:
[----:B------:R-:W-:Y:S01]  /*0000*/  LDC R1, c[0x0][0x37c] ;  /* 0x0000df00ff017b82 */ /* 0x000fe20000000800 */
[----:B------:R-:W0:Y:S07]  /*0010*/  S2R R5, SR_TID.X ;  /* 0x0000000000057919 */ /* 0x000e2e0000002100 */
[----:B------:R-:W1:Y:S08]  /*0020*/  LDC.64 R8, c[0x0][0x380] ;  /* 0x0000e000ff087b82 */ /* 0x000e700000000a00 */
[----:B------:R-:W2:Y:S08]  /*0030*/  LDC R7, c[0x0][0x388] ;  /* 0x0000e200ff077b82 */ /* 0x000eb00000000800 */
[----:B------:R-:W0:Y:S08]  /*0040*/  S2UR UR4, SR_CTAID.X ;  /* 0x00000000000479c3 */ /* 0x000e300000002500 */
[----:B------:R-:W0:Y:S01]  /*0050*/  LDC R0, c[0x0][0x360] ;  /* 0x0000d800ff007b82 */ /* 0x000e220000000800 */
[----:B-1----:R-:W-:-:S02]  /*0060*/  VIADDMNMX R3, R8, -R9, 0x1, !PT ;  /* 0x0000000108037446 */ /* 0x002fc40007800909 */
[----:B--2---:R-:W-:Y:S01]  /*0070*/  VIADDMNMX R2, R8, 0xffffffff, R7, PT ;  /* 0xffffffff08027846 */ /* 0x004fe20003800107 */
[----:B0-----:R-:W-:-:S04]  /*0080*/  IMAD R0, R0, UR4, R5 ;  /* 0x0000000400007c24 */ /* 0x001fc8000f8e0205 */
[----:B------:R-:W-:-:S05]  /*0090*/  IMAD.IADD R5, R2, 0x1, -R3 ;  /* 0x0000000102057824 */ /* 0x000fca00078e0a03 */
[----:B------:R-:W-:-:S13]  /*00a0*/  ISETP.GT.AND P0, PT, R0, R5, PT ;  /* 0x000000050000720c */ /* 0x000fda0003f04270 */
[----:B------:R-:W-:Y:S05]  /*00b0*/  @P0 EXIT ;  /* 0x000000000000094d */ /* 0x000fea0003800000 */
[----:B------:R-:W0:Y:S01]  /*00c0*/  LDCU.128 UR12, c[0x0][0x390] ;  /* 0x00007200ff0c77ac */ /* 0x000e220008000c00 */
[----:B------:R-:W-:Y:S01]  /*00d0*/  IMAD.IADD R0, R0, 0x1, R3 ;  /* 0x0000000100007824 */ /* 0x000fe200078e0203 */
[----:B------:R-:W1:Y:S01]  /*00e0*/  LDC.64 R4, c[0x0][0x3a0] ;  /* 0x0000e800ff047b82 */ /* 0x000e620000000a00 */
[----:B------:R-:W2:Y:S02]  /*00f0*/  LDCU.128 UR8, c[0x0][0x3a0] ;  /* 0x00007400ff0877ac */ /* 0x000ea40008000c00 */
[--C-:B------:R-:W-:Y:S02]  /*0100*/  IMAD.IADD R7, R8, 0x1, -R0.reuse ;  /* 0x0000000108077824 */ /* 0x100fe400078e0a00 */
[----:B------:R-:W-:Y:S01]  /*0110*/  IMAD R6, R0, R9, R0 ;  /* 0x0000000900067224 */ /* 0x000fe200078e0200 */
[----:B------:R-:W3:Y:S02]  /*0120*/  LDCU.64 UR4, c[0x0][0x358] ;  /* 0x00006b00ff0477ac */ /* 0x000ee40008000a00 */
[----:B------:R-:W4:Y:S01]  /*0130*/  LDC.64 R2, c[0x0][0x3b0] ;  /* 0x0000ec00ff027b82 */ /* 0x000f220000000a00 */
[----:B------:R-:W-:-:S02]  /*0140*/  SHF.R.S32.HI R11, RZ, 0x1f, R7 ;  /* 0x0000001fff0b7819 */ /* 0x000fc40000011407 */
[----:B------:R-:W-:-:S04]  /*0150*/  IADD3 R12, P0, PT, R7, R6, RZ ;  /* 0x00000006070c7210 */ /* 0x000fc80007f1e0ff */
[----:B------:R-:W-:Y:S02]  /*0160*/  LEA.HI.X.SX32 R13, R6, R11, 0x1, P0 ;  /* 0x0000000b060d7211 */ /* 0x000fe400000f0eff */
[C---:B0-----:R-:W-:Y:S02]  /*0170*/  IADD3 R14, P2, PT, R0.reuse, UR14, RZ ;  /* 0x0000000e000e7c10 */ /* 0x041fe4000ff5e0ff */
[C---:B------:R-:W-:Y:S01]  /*0180*/  IADD3 R10, P1, PT, R7.reuse, UR12, RZ ;  /* 0x0000000c070a7c10 */ /* 0x040fe2000ff3e0ff */
[----:B------:R-:W-:Y:S01]  /*0190*/  IMAD.IADD R7, R7, 0x1, R6 ;  /* 0x0000000107077824 */ /* 0x000fe200078e0206 */
[----:B------:R-:W-:Y:S02]  /*01a0*/  LEA.HI.X.SX32 R15, R0, UR15, 0x1, P2 ;  /* 0x0000000f000f7c11 */ /* 0x000fe400090f0eff */
[----:B------:R-:W-:Y:S02]  /*01b0*/  LOP3.LUT R0, RZ, R9, RZ, 0x33, !PT ;  /* 0x00000009ff007212 */ /* 0x000fe400078e33ff */
[C---:B------:R-:W-:Y:S01]  /*01c0*/  SHF.L.U64.HI R6, R12.reuse, 0x2, R13 ;  /* 0x000000020c067819 */ /* 0x040fe2000001020d */
[----:B------:R-:W-:Y:S01]  /*01d0*/  IMAD.SHL.U32 R12, R12, 0x4, RZ ;  /* 0x000000040c0c7824 */ /* 0x000fe200078e00ff */
[----:B------:R-:W-:Y:S01]  /*01e0*/  IADD3.X R11, PT, PT, R11, UR13, RZ, P1, !PT ;  /* 0x0000000d0b0b7c10 */ /* 0x000fe20008ffe4ff */
[----:B------:R-:W-:Y:S01]  /*01f0*/  IMAD.IADD R19, R7, 0x1, R0 ;  /* 0x0000000107137824 */ /* 0x000fe200078e0200 */
[----:B---3--:R-:W3:Y:S01]  /*0200*/  LDG.E.U8 R15, desc[UR4][R14.64+-0x1] ;  /* 0xffffff040e0f7981 */ /* 0x008ee2000c1e1100 */
[----:B------:R-:W0:Y:S01]  /*0210*/  LDC.64 R8, c[0x0][0x3a8] ;  /* 0x0000ea00ff087b82 */ /* 0x000e220000000a00 */
[----:B--2---:R-:W-:-:S02]  /*0220*/  IADD3 R20, P0, PT, R12, UR8, RZ ;  /* 0x000000080c147c10 */ /* 0x004fc4000ff1e0ff */
[----:B------:R-:W-:Y:S01]  /*0230*/  IADD3 R12, P1, PT, R12, UR10, RZ ;  /* 0x0000000a0c0c7c10 */ /* 0x000fe2000ff3e0ff */
[----:B------:R-:W3:Y:S01]  /*0240*/  LDG.E.U8 R10, desc[UR4][R10.64+-0x1] ;  /* 0xffffff040a0a7981 */ /* 0x000ee2000c1e1100 */
[C---:B-1----:R-:W-:Y:S01]  /*0250*/  IMAD.WIDE R16, R19.reuse, 0x4, R4 ;  /* 0x0000000413107825 */ /* 0x042fe200078e0204 */
[C---:B------:R-:W-:Y:S02]  /*0260*/  IADD3.X R21, PT, PT, R6.reuse, UR9, RZ, P0, !PT ;  /* 0x0000000906157c10 */ /* 0x040fe400087fe4ff */
[----:B------:R-:W-:Y:S01]  /*0270*/  IADD3.X R13, PT, PT, R6, UR11, RZ, P1, !PT ;  /* 0x0000000b060d7c10 */ /* 0x000fe20008ffe4ff */
[----:B----4-:R-:W-:Y:S01]  /*0280*/  IMAD.WIDE R18, R19, 0x4, R2 ;  /* 0x0000000413127825 */ /* 0x010fe200078e0202 */
[----:B------:R-:W2:Y:S04]  /*0290*/  LDG.E R0, desc[UR4][R16.64] ;  /* 0x0000000410007981 */ /* 0x000ea8000c1e1900 */
[----:B------:R-:W4:Y:S04]  /*02a0*/  LDG.E R20, desc[UR4][R20.64+-0x4] ;  /* 0xfffffc0414147981 */ /* 0x000f28000c1e1900 */
[----:B------:R-:W2:Y:S04]  /*02b0*/  LDG.E R19, desc[UR4][R18.64] ;  /* 0x0000000412137981 */ /* 0x000ea8000c1e1900 */
[----:B------:R-:W4:Y:S04]  /*02c0*/  LDG.E R13, desc[UR4][R12.64+-0x4] ;  /* 0xfffffc040c0d7981 */ /* 0x000f28000c1e1900 */
[----:B------:R-:W5:Y:S01]  /*02d0*/  LDG.E R14, desc[UR4][R16.64+-0x4] ;  /* 0xfffffc04100e7981 */ /* 0x000f62000c1e1900 */
[----:B0-----:R-:W-:-:S04]  /*02e0*/  IMAD.WIDE R8, R7, 0x4, R8 ;  /* 0x0000000407087825 */ /* 0x001fc800078e0208 */
[----:B------:R-:W-:-:S04]  /*02f0*/  IMAD.WIDE R4, R7, 0x4, R4 ;  /* 0x0000000407047825 */ /* 0x000fc800078e0204 */
[----:B------:R-:W-:Y:S01]  /*0300*/  IMAD.WIDE R2, R7, 0x4, R2 ;  /* 0x0000000407027825 */ /* 0x000fe200078e0202 */
[----:B---3--:R-:W-:Y:S02]  /*0310*/  ISETP.NE.AND P0, PT, R10, R15, PT ;  /* 0x0000000f0a00720c */ /* 0x008fe40003f05270 */
[----:B--2---:R-:W-:Y:S02]  /*0320*/  VIMNMX R6, PT, PT, R0, R19, !PT ;  /* 0x0000001300067248 */ /* 0x004fe40007fe0100 */
[----:B----4-:R-:W-:-:S03]  /*0330*/  VIMNMX R0, PT, PT, R20, R13, !PT ;  /* 0x0000000d14007248 */ /* 0x010fc60007fe0100 */
[----:B------:R-:W-:Y:S02]  /*0340*/  VIADD R6, R6, 0xffffffff ;  /* 0xffffffff06067836 */ /* 0x000fe40000000000 */
[----:B-----5:R-:W-:-:S04]  /*0350*/  VIADD R10, R14, 0x1 ;  /* 0x000000010e0a7836 */ /* 0x020fc80000000000 */
[----:B------:R-:W-:Y:S02]  /*0360*/  @P0 VIADD R10, R14, 0xffffffff ;  /* 0xffffffff0e0a0836 */ /* 0x000fe40000000000 */
[----:B------:R-:W-:-:S05]  /*0370*/  VIADD R11, R0, 0xffffffff ;  /* 0xffffffff000b7836 */ /* 0x000fca0000000000 */
[----:B------:R-:W-:Y:S01]  /*0380*/  VIMNMX3.RELU R7, R11, R6, R10, !PT ;  /* 0x000000060b07720f */ /* 0x000fe2000780110a */
[----:B------:R-:W-:Y:S04]  /*0390*/  STG.E desc[UR4][R8.64], R11 ;  /* 0x0000000b08007986 */ /* 0x000fe8000c101904 */
[----:B------:R-:W-:Y:S04]  /*03a0*/  STG.E desc[UR4][R2.64], R6 ;  /* 0x0000000602007986 */ /* 0x000fe8000c101904 */
[----:B------:R-:W-:Y:S01]  /*03b0*/  STG.E desc[UR4][R4.64], R7 ;  /* 0x0000000704007986 */ /* 0x000fe2000c101904 */
[----:B------:R-:W-:Y:S05]  /*03c0*/  EXIT ;  /* 0x000000000000794d */ /* 0x000fea0003800000 */
.L_x_1:
        /* <DEDUP_REMOVED lines=11> */
.L_x_3:


//--------------------- .nv.shared.reserved.0     --------------------------
	.section	.nv.shared.reserved.0,"aw",@nobits
	.weak		__nv_reservedSMEM_offset_0_alias
	.size		__nv_reservedSMEM_offset_0_alias, 0, 64
	.other		__nv_reservedSMEM_offset_0_alias,@"STO_CUDA_RESERVED_SHARED STV_DEFAULT"
__nv_reservedSMEM_offset_0_alias:
	.zero		0
	.zero		64


//--------------------- .nv.constant0._Z23kernel_compute_diagonalPiS_S_PKhS1_iii --------------------------
	.section	.nv.constant0._Z23kernel_compute_diagonalPiS_S_PKhS1_iii,"a",@progbits
	.sectionflags	@""
	.align	4
.nv.constant0._Z23kernel_compute_diagonalPiS_S_PKhS1_iii:
	.zero		948


//--------------------- .nv.constant0._Z14sw_kernel_diagiiiPKhS0_PiS1_S1_ --------------------------
	.section	.nv.constant0._Z14sw_kernel_diagiiiPKhS0_PiS1_S1_,"a",@progbits
	.sectionflags	@""
	.align	4
.nv.constant0._Z14sw_kernel_diagiiiPKhS0_PiS1_S1_:
	.zero		952


//--------------------- SYMBOLS --------------------------

	.type		.nv.reservedSmem.offset0,@object
	.size		.nv.reservedSmem.offset0,0x4
